	.headerflags	@"EF_CUDA_TEXMODE_UNIFIED EF_CUDA_64BIT_ADDRESS EF_CUDA_ACCELERATORS EF_CUDA_SM90 EF_CUDA_VIRTUAL_SM(EF_CUDA_SM90)"
	.elftype	@"ET_EXEC"


//--------------------- .nv.info                  --------------------------
	.section	.nv.info,"",@"SHT_CUDA_INFO"
	.align	4


	//----- nvinfo : EIATTR_REGCOUNT
	.align		4
        /*0000*/ 	.byte	0x04, 0x2f
        /*0002*/ 	.short	(.L_1 - .L_0)
	.align		4
.L_0:
        /*0004*/ 	.word	index@(triton_poi_fused_add_addmm_mul_79)
        /*0008*/ 	.word	0x0000001e


	//----- nvinfo : EIATTR_MIN_STACK_SIZE
	.align		4
.L_1:
        /*000c*/ 	.byte	0x04, 0x12
        /*000e*/ 	.short	(.L_3 - .L_2)
	.align		4
.L_2:
        /*0010*/ 	.word	index@(triton_poi_fused_add_addmm_mul_79)
        /*0014*/ 	.word	0x00000000


	//----- nvinfo : EIATTR_FRAME_SIZE
	.align		4
.L_3:
        /*0018*/ 	.byte	0x04, 0x11
        /*001a*/ 	.short	(.L_5 - .L_4)
	.align		4
.L_4:
        /*001c*/ 	.word	index@(triton_poi_fused_add_addmm_mul_79)
        /*0020*/ 	.word	0x00000000


	//----- nvinfo : EIATTR_MIN_STACK_SIZE
	.align		4
.L_5:
        /*0024*/ 	.byte	0x04, 0x12
        /*0026*/ 	.short	(.L_7 - .L_6)
	.align		4
.L_6:
        /*0028*/ 	.word	index@(triton_poi_fused_add_addmm_mul_79)
        /*002c*/ 	.word	0x00000000
.L_7:


//--------------------- .nv.info.triton_poi_fused_add_addmm_mul_79 --------------------------
	.section	.nv.info.triton_poi_fused_add_addmm_mul_79,"",@"SHT_CUDA_INFO"
	.sectionflags	@""
	.align	4


	//----- nvinfo : EIATTR_CUDA_API_VERSION
	.align		4
        /*0000*/ 	.byte	0x04, 0x37
        /*0002*/ 	.short	(.L_9 - .L_8)
.L_8:
        /*0004*/ 	.word	0x0000007c


	//----- nvinfo : EIATTR_KPARAM_INFO
	.align		4
.L_9:
        /*0008*/ 	.byte	0x04, 0x17
        /*000a*/ 	.short	(.L_11 - .L_10)
.L_10:
        /*000c*/ 	.word	0x00000000
        /*0010*/ 	.short	0x0004
        /*0012*/ 	.short	0x0020
        /*0014*/ 	.byte	0x00, 0xf0, 0x11, 0x00


	//----- nvinfo : EIATTR_KPARAM_INFO
	.align		4
.L_11:
        /*0018*/ 	.byte	0x04, 0x17
        /*001a*/ 	.short	(.L_13 - .L_12)
.L_12:
        /*001c*/ 	.word	0x00000000
        /*0020*/ 	.short	0x0003
        /*0022*/ 	.short	0x0018
        /*0024*/ 	.byte	0x00, 0xf4, 0x21, 0x00


	//----- nvinfo : EIATTR_KPARAM_INFO
	.align		4
.L_13:
        /*0028*/ 	.byte	0x04, 0x17
        /*002a*/ 	.short	(.L_15 - .L_14)
.L_14:
        /*002c*/ 	.word	0x00000000
        /*0030*/ 	.short	0x0002
        /*0032*/ 	.short	0x0010
        /*0034*/ 	.byte	0x00, 0xf4, 0x21, 0x00


	//----- nvinfo : EIATTR_KPARAM_INFO
	.align		4
.L_15:
        /*0038*/ 	.byte	0x04, 0x17
        /*003a*/ 	.short	(.L_17 - .L_16)
.L_16:
        /*003c*/ 	.word	0x00000000
        /*0040*/ 	.short	0x0001
        /*0042*/ 	.short	0x0008
        /*0044*/ 	.byte	0x00, 0xf4, 0x21, 0x00


	//----- nvinfo : EIATTR_KPARAM_INFO
	.align		4
.L_17:
        /*0048*/ 	.byte	0x04, 0x17
        /*004a*/ 	.short	(.L_19 - .L_18)
.L_18:
        /*004c*/ 	.word	0x00000000
        /*0050*/ 	.short	0x0000
        /*0052*/ 	.short	0x0000
        /*0054*/ 	.byte	0x00, 0xf4, 0x21, 0x00


	//----- nvinfo : EIATTR_SPARSE_MMA_MASK
	.align		4
.L_19:
        /*0058*/ 	.byte	0x03, 0x50
        /*005a*/ 	.short	0x0000


	//----- nvinfo : EIATTR_MAXREG_COUNT
	.align		4
        /*005c*/ 	.byte	0x03, 0x1b
        /*005e*/ 	.short	0x00ff


	//----- nvinfo : EIATTR_EXIT_INSTR_OFFSETS
	.align		4
        /*0060*/ 	.byte	0x04, 0x1c
        /*0062*/ 	.short	(.L_21 - .L_20)


	//   ....[0]....
.L_20:
        /*0064*/ 	.word	0x00000320


	//----- nvinfo : EIATTR_REQNTID
	.align		4
.L_21:
        /*0068*/ 	.byte	0x04, 0x10
        /*006a*/ 	.short	(.L_23 - .L_22)
.L_22:
        /*006c*/ 	.word	0x00000080
        /*0070*/ 	.word	0x00000001
        /*0074*/ 	.word	0x00000001


	//----- nvinfo : EIATTR_CBANK_PARAM_SIZE
	.align		4
.L_23:
        /*0078*/ 	.byte	0x03, 0x19
        /*007a*/ 	.short	0x0024


	//----- nvinfo : EIATTR_PARAM_CBANK
	.align		4
        /*007c*/ 	.byte	0x04, 0x0a
        /*007e*/ 	.short	(.L_25 - .L_24)
	.align		4
.L_24:
        /*0080*/ 	.word	index@(.nv.constant0.triton_poi_fused_add_addmm_mul_79)
        /*0084*/ 	.short	0x0210
        /*0086*/ 	.short	0x0024


	//----- nvinfo : EIATTR_SW_WAR
	.align		4
.L_25:
        /*0088*/ 	.byte	0x04, 0x36
        /*008a*/ 	.short	(.L_27 - .L_26)
.L_26:
        /*008c*/ 	.word	0x00000008
.L_27:


//--------------------- .nv.callgraph             --------------------------
	.section	.nv.callgraph,"",@"SHT_CUDA_CALLGRAPH"
	.align	4
	.sectionentsize	8
	.align		4
        /*0000*/ 	.word	0x00000000
	.align		4
        /*0004*/ 	.word	0xffffffff
	.align		4
        /*0008*/ 	.word	0x00000000
	.align		4
        /*000c*/ 	.word	0xfffffffe
	.align		4
        /*0010*/ 	.word	0x00000000
	.align		4
        /*0014*/ 	.word	0xfffffffd
	.align		4
        /*0018*/ 	.word	0x00000000
	.align		4
        /*001c*/ 	.word	0xfffffffc


//--------------------- .text.triton_poi_fused_add_addmm_mul_79 --------------------------
	.section	.text.triton_poi_fused_add_addmm_mul_79,"ax",@progbits
	.align	128
        .global         triton_poi_fused_add_addmm_mul_79
        .type           triton_poi_fused_add_addmm_mul_79,@function
        .size           triton_poi_fused_add_addmm_mul_79,(.L_x_1 - triton_poi_fused_add_addmm_mul_79)
        .other          triton_poi_fused_add_addmm_mul_79,@"STO_CUDA_ENTRY STV_DEFAULT"
triton_poi_fused_add_addmm_mul_79:
.text.triton_poi_fused_add_addmm_mul_79:
[----:B------:R-:W-:Y:S01]  /*0000*/  LDC R1, c[0x0][0x28] ;  /* 0x00000a00ff017b82 */ /* 0x000fe20000000800 */
[----:B------:R-:W1:Y:S07]  /*0010*/  S2R R0, SR_TID.X ;  /* 0x0000000000007919 */ /* 0x000e6e0000002100 */
[----:B------:R-:W2:Y:S01]  /*0020*/  LDC.64 R4, c[0x0][0x220] ;  /* 0x00008800ff047b82 */ /* 0x000ea20000000a00 */
[----:B------:R-:W-:Y:S01]  /*0030*/  ULDC.64 UR4, c[0x0][0x208] ;  /* 0x0000820000047ab9 */ /* 0x000fe20000000a00 */
[----:B------:R-:W3:Y:S06]  /*0040*/  S2R R3, SR_CTAID.X ;  /* 0x0000000000037919 */ /* 0x000eec0000002500 */
[----:B------:R-:W4:Y:S08]  /*0050*/  LDC.64 R8, c[0x0][0x218] ;  /* 0x00008600ff087b82 */ /* 0x000f300000000a00 */
[----:B------:R-:W5:Y:S01]  /*0060*/  LDC.64 R12, c[0x0][0x210] ;  /* 0x00008400ff0c7b82 */ /* 0x000f620000000a00 */
[----:B-1----:R-:W-:-:S04]  /*0070*/  SHF.L.U32 R0, R0, 0x2, RZ ;  /* 0x0000000200007819 */ /* 0x002fc800000006ff */
[----:B------:R-:W-:-:S04]  /*0080*/  LOP3.LUT R0, R0, 0x1fc, RZ, 0xc0, !PT ;  /* 0x000001fc00007812 */ /* 0x000fc800078ec0ff */
[----:B---3--:R-:W-:-:S04]  /*0090*/  LEA R0, R3, R0, 0x9 ;  /* 0x0000000003007211 */ /* 0x008fc800078e48ff */
[----:B------:R-:W-:Y:S01]  /*00a0*/  SHF.R.S32.HI R3, RZ, 0x1f, R0 ;  /* 0x0000001fff037819 */ /* 0x000fe20000011400 */
[----:B------:R-:W-:-:S03]  /*00b0*/  IMAD.HI R6, R0, 0x38e38e39, RZ ;  /* 0x38e38e3900067827 */ /* 0x000fc600078e02ff */
[----:B------:R-:W-:Y:S02]  /*00c0*/  LEA.HI R2, R3, R0, RZ, 0x9 ;  /* 0x0000000003027211 */ /* 0x000fe400078f48ff */
[----:B------:R-:W-:Y:S02]  /*00d0*/  SHF.R.U32.HI R7, RZ, 0x1f, R6 ;  /* 0x0000001fff077819 */ /* 0x000fe40000011606 */
[----:B------:R-:W-:Y:S02]  /*00e0*/  LOP3.LUT R3, R2, 0xfffffe00, RZ, 0xc0, !PT ;  /* 0xfffffe0002037812 */ /* 0x000fe400078ec0ff */
[----:B------:R-:W-:Y:S02]  /*00f0*/  LEA.HI.SX32 R6, R6, R7, 0x15 ;  /* 0x0000000706067211 */ /* 0x000fe400078faaff */
[----:B------:R-:W-:-:S05]  /*0100*/  IADD3 R3, R0, -R3, RZ ;  /* 0x8000000300037210 */ /* 0x000fca0007ffe0ff */
[----:B------:R-:W-:Y:S02]  /*0110*/  IMAD R25, R6, 0x2400, R3 ;  /* 0x0000240006197824 */ /* 0x000fe400078e0203 */
[----:B--2---:R-:W-:-:S04]  /*0120*/  IMAD.WIDE R4, R3, 0x4, R4 ;  /* 0x0000000403047825 */ /* 0x004fc800078e0204 */
[----:B------:R-:W-:Y:S02]  /*0130*/  IMAD R7, R6, -0x2200, R25 ;  /* 0xffffde0006077824 */ /* 0x000fe400078e0219 */
[----:B-----5:R-:W-:-:S04]  /*0140*/  IMAD.WIDE R24, R25, 0x4, R12 ;  /* 0x0000000419187825 */ /* 0x020fc800078e020c */
[----:B----4-:R-:W-:Y:S01]  /*0150*/  IMAD.WIDE R8, R7, 0x4, R8 ;  /* 0x0000000407087825 */ /* 0x010fe200078e0208 */
[----:B------:R-:W2:Y:S04]  /*0160*/  LDG.E.EL.128 R20, desc[UR4][R24.64+0x4000] ;  /* 0x0040000418147981 */ /* 0x000ea8000c2e1d00 */
[----:B------:R-:W3:Y:S01]  /*0170*/  LDG.E.EL.128 R4, desc[UR4][R4.64] ;  /* 0x0000000404047981 */ /* 0x000ee2000c2e1d00 */
[----:B------:R-:W-:-:S03]  /*0180*/  IMAD.WIDE R16, R0, 0x4, R12 ;  /* 0x0000000400107825 */ /* 0x000fc600078e020c */
[----:B------:R-:W3:Y:S04]  /*0190*/  LDG.E.EL.128 R8, desc[UR4][R8.64] ;  /* 0x0000000408087981 */ /* 0x000ee8000c2e1d00 */
[----:B------:R-:W4:Y:S04]  /*01a0*/  LDG.E.EL.128 R12, desc[UR4][R24.64+0x4800] ;  /* 0x00480004180c7981 */ /* 0x000f28000c2e1d00 */
[----:B------:R-:W2:Y:S01]  /*01b0*/  LDG.E.128 R16, desc[UR4][R16.64] ;  /* 0x0000000410107981 */ /* 0x000ea2000c1e1d00 */
[----:B------:R-:W-:-:S05]  /*01c0*/  SHF.R.S32.HI R26, RZ, 0x9, R2 ;  /* 0x00000009ff1a7819 */ /* 0x000fca0000011402 */
[----:B------:R-:W-:-:S05]  /*01d0*/  IMAD.HI R2, R26, 0x38e38e39, RZ ;  /* 0x38e38e391a027827 */ /* 0x000fca00078e02ff */
[----:B------:R-:W-:-:S04]  /*01e0*/  SHF.R.U32.HI R3, RZ, 0x1f, R2 ;  /* 0x0000001fff037819 */ /* 0x000fc80000011602 */
[----:B------:R-:W-:Y:S02]  /*01f0*/  LEA.HI.SX32 R27, R2, R3, 0x1e ;  /* 0x00000003021b7211 */ /* 0x000fe400078ff2ff */
[----:B------:R-:W1:Y:S03]  /*0200*/  LDC.64 R2, c[0x0][0x228] ;  /* 0x00008a00ff027b82 */ /* 0x000e660000000a00 */
[----:B------:R-:W-:-:S05]  /*0210*/  IMAD R27, R27, -0x12, R26 ;  /* 0xffffffee1b1b7824 */ /* 0x000fca00078e021a */
[C---:B------:R-:W-:Y:S02]  /*0220*/  ISETP.NE.AND P0, PT, R27.reuse, 0x9, PT ;  /* 0x000000091b00780c */ /* 0x040fe40003f05270 */
[----:B------:R-:W-:Y:S01]  /*0230*/  ISETP.NE.AND P1, PT, R27, 0x8, PT ;  /* 0x000000081b00780c */ /* 0x000fe20003f25270 */
[----:B-1----:R-:W-:-:S04]  /*0240*/  IMAD.WIDE R2, R0, 0x4, R2 ;  /* 0x0000000400027825 */ /* 0x002fc800078e0202 */
[----:B---3--:R-:W-:Y:S01]  /*0250*/  FADD R27, R8, R4 ;  /* 0x00000004081b7221 */ /* 0x008fe20000000000 */
[----:B------:R-:W-:Y:S01]  /*0260*/  FADD R4, R9, R5 ;  /* 0x0000000509047221 */ /* 0x000fe20000000000 */
[----:B------:R-:W-:Y:S01]  /*0270*/  FADD R5, R10, R6 ;  /* 0x000000060a057221 */ /* 0x000fe20000000000 */
[----:B------:R-:W-:Y:S01]  /*0280*/  FADD R6, R11, R7 ;  /* 0x000000070b067221 */ /* 0x000fe20000000000 */
[----:B----4-:R-:W-:Y:S01]  /*0290*/  FADD R12, R12, R27 ;  /* 0x0000001b0c0c7221 */ /* 0x010fe20000000000 */
[----:B------:R-:W-:Y:S01]  /*02a0*/  FADD R13, R13, R4 ;  /* 0x000000040d0d7221 */ /* 0x000fe20000000000 */
[----:B------:R-:W-:Y:S01]  /*02b0*/  FADD R14, R14, R5 ;  /* 0x000000050e0e7221 */ /* 0x000fe20000000000 */
[----:B------:R-:W-:Y:S01]  /*02c0*/  FADD R15, R15, R6 ;  /* 0x000000060f0f7221 */ /* 0x000fe20000000000 */
[----:B--2---:R-:W-:Y:S02]  /*02d0*/  @P0 SEL R12, R20, R16, !P1 ;  /* 0x00000010140c0207 */ /* 0x004fe40004800000 */
[----:B------:R-:W-:-:S02]  /*02e0*/  @P0 SEL R13, R21, R17, !P1 ;  /* 0x00000011150d0207 */ /* 0x000fc40004800000 */
[----:B------:R-:W-:Y:S02]  /*02f0*/  @P0 SEL R14, R22, R18, !P1 ;  /* 0x00000012160e0207 */ /* 0x000fe40004800000 */
[----:B------:R-:W-:-:S05]  /*0300*/  @P0 SEL R15, R23, R19, !P1 ;  /* 0x00000013170f0207 */ /* 0x000fca0004800000 */
[----:B------:R-:W-:Y:S01]  /*0310*/  STG.E.128 desc[UR4][R2.64], R12 ;  /* 0x0000000c02007986 */ /* 0x000fe2000c101d04 */
[----:B------:R-:W-:Y:S05]  /*0320*/  EXIT ;  /* 0x000000000000794d */ /* 0x000fea0003800000 */
.L_x_0:
[----:B------:R-:W-:-:S00]  /*0330*/  BRA `(.L_x_0) ;  /* 0xfffffffc00fc7947 */ /* 0x000fc0000383ffff */
[----:B------:R-:W-:-:S00]  /*0340*/  NOP ;  /* 0x0000000000007918 */ /* 0x000fc00000000000 */
        /* <DEDUP_REMOVED lines=11> */
.L_x_1:


//--------------------- .nv.constant0.triton_poi_fused_add_addmm_mul_79 --------------------------
	.section	.nv.constant0.triton_poi_fused_add_addmm_mul_79,"a",@progbits
	.sectionflags	@""
	.align	4
.nv.constant0.triton_poi_fused_add_addmm_mul_79:
	.zero		564
